//
// Generated by NVIDIA NVVM Compiler
//
// Compiler Build ID: CL-36424714
// Cuda compilation tools, release 13.0, V13.0.88
// Based on NVVM 20.0.0
//

.version 9.0
.target sm_100
.address_size 64

	// .globl	_Z20MatrixMultiplyKernelPKfS0_Pfi
.extern .func  (.param .b32 func_retval0) vprintf
(
	.param .b64 vprintf_param_0,
	.param .b64 vprintf_param_1
)
;
.global .align 1 .b8 $str[59] = {67, 85, 68, 65, 32, 107, 101, 114, 110, 101, 108, 32, 101, 120, 101, 99, 117, 116, 101, 100, 32, 115, 117, 99, 99, 101, 115, 115, 102, 117, 108, 108, 121, 46, 32, 70, 105, 114, 115, 116, 32, 101, 108, 101, 109, 101, 110, 116, 32, 115, 117, 109, 32, 61, 32, 37, 102, 10};

.visible .entry _Z20MatrixMultiplyKernelPKfS0_Pfi(
	.param .u64 .ptr .align 1 _Z20MatrixMultiplyKernelPKfS0_Pfi_param_0,
	.param .u64 .ptr .align 1 _Z20MatrixMultiplyKernelPKfS0_Pfi_param_1,
	.param .u64 .ptr .align 1 _Z20MatrixMultiplyKernelPKfS0_Pfi_param_2,
	.param .u32 _Z20MatrixMultiplyKernelPKfS0_Pfi_param_3
)
{
	.local .align 8 .b8 	__local_depot0[8];
	.reg .b64 	%SP;
	.reg .b64 	%SPL;
	.reg .pred 	%p<11>;
	.reg .b32 	%r<44>;
	.reg .b32 	%f<67>;
	.reg .b64 	%rd<70>;
	.reg .b64 	%fd<2>;

	mov.u64 	%SPL, __local_depot0;
	cvta.local.u64 	%SP, %SPL;
	ld.param.u64 	%rd13, [_Z20MatrixMultiplyKernelPKfS0_Pfi_param_0];
	ld.param.u64 	%rd14, [_Z20MatrixMultiplyKernelPKfS0_Pfi_param_1];
	ld.param.u32 	%r17, [_Z20MatrixMultiplyKernelPKfS0_Pfi_param_3];
	cvta.to.global.u64 	%rd1, %rd14;
	cvta.to.global.u64 	%rd2, %rd13;
	mov.u32 	%r18, %ctaid.y;
	mov.u32 	%r19, %ntid.y;
	mov.u32 	%r20, %tid.y;
	mad.lo.s32 	%r1, %r18, %r19, %r20;
	mov.u32 	%r21, %ctaid.x;
	mov.u32 	%r22, %ntid.x;
	mov.u32 	%r23, %tid.x;
	mad.lo.s32 	%r2, %r21, %r22, %r23;
	max.s32 	%r24, %r1, %r2;
	setp.ge.s32 	%p1, %r24, %r17;
	@%p1 bra 	$L__BB0_14;
	mul.lo.s32 	%r3, %r17, %r1;
	and.b32  	%r4, %r17, 7;
	setp.lt.u32 	%p2, %r17, 8;
	mov.f32 	%f66, 0f00000000;
	mov.b32 	%r42, 0;
	@%p2 bra 	$L__BB0_4;
	and.b32  	%r26, %r17, 2147483640;
	neg.s32 	%r40, %r26;
	mul.wide.s32 	%rd15, %r17, 4;
	add.s64 	%rd3, %rd1, %rd15;
	mul.wide.s32 	%rd16, %r17, 8;
	add.s64 	%rd4, %rd1, %rd16;
	mul.wide.s32 	%rd17, %r17, 12;
	add.s64 	%rd5, %rd1, %rd17;
	mul.wide.s32 	%rd18, %r17, 16;
	add.s64 	%rd6, %rd1, %rd18;
	mul.wide.s32 	%rd19, %r17, 24;
	add.s64 	%rd7, %rd1, %rd19;
	mul.wide.s32 	%rd20, %r17, 28;
	add.s64 	%rd8, %rd1, %rd20;
	mul.wide.u32 	%rd21, %r3, 4;
	add.s64 	%rd22, %rd21, %rd2;
	add.s64 	%rd69, %rd22, 16;
	mov.f32 	%f66, 0f00000000;
	mov.u32 	%r39, %r2;
$L__BB0_3:
	.pragma "nounroll";
	and.b32  	%r42, %r17, 2147483640;
	mul.wide.s32 	%rd23, %r39, 4;
	add.s64 	%rd24, %rd3, %rd23;
	add.s64 	%rd25, %rd4, %rd23;
	add.s64 	%rd26, %rd5, %rd23;
	add.s64 	%rd27, %rd6, %rd23;
	mul.wide.s32 	%rd28, %r17, 20;
	add.s64 	%rd29, %rd1, %rd23;
	add.s64 	%rd30, %rd29, %rd28;
	add.s64 	%rd31, %rd7, %rd23;
	add.s64 	%rd32, %rd8, %rd23;
	ld.global.f32 	%f16, [%rd69+-16];
	ld.global.f32 	%f17, [%rd29];
	fma.rn.f32 	%f18, %f16, %f17, %f66;
	ld.global.f32 	%f19, [%rd69+-12];
	ld.global.f32 	%f20, [%rd24];
	fma.rn.f32 	%f21, %f19, %f20, %f18;
	ld.global.f32 	%f22, [%rd69+-8];
	ld.global.f32 	%f23, [%rd25];
	fma.rn.f32 	%f24, %f22, %f23, %f21;
	ld.global.f32 	%f25, [%rd69+-4];
	ld.global.f32 	%f26, [%rd26];
	fma.rn.f32 	%f27, %f25, %f26, %f24;
	ld.global.f32 	%f28, [%rd69];
	ld.global.f32 	%f29, [%rd27];
	fma.rn.f32 	%f30, %f28, %f29, %f27;
	ld.global.f32 	%f31, [%rd69+4];
	ld.global.f32 	%f32, [%rd30];
	fma.rn.f32 	%f33, %f31, %f32, %f30;
	ld.global.f32 	%f34, [%rd69+8];
	ld.global.f32 	%f35, [%rd31];
	fma.rn.f32 	%f36, %f34, %f35, %f33;
	ld.global.f32 	%f37, [%rd69+12];
	ld.global.f32 	%f38, [%rd32];
	fma.rn.f32 	%f66, %f37, %f38, %f36;
	add.s32 	%r40, %r40, 8;
	shl.b32 	%r27, %r17, 3;
	add.s32 	%r39, %r39, %r27;
	add.s64 	%rd69, %rd69, 32;
	setp.ne.s32 	%p3, %r40, 0;
	@%p3 bra 	$L__BB0_3;
$L__BB0_4:
	setp.eq.s32 	%p4, %r4, 0;
	@%p4 bra 	$L__BB0_12;
	and.b32  	%r12, %r17, 3;
	setp.lt.u32 	%p5, %r4, 4;
	@%p5 bra 	$L__BB0_7;
	add.s32 	%r28, %r42, %r3;
	mul.wide.u32 	%rd33, %r28, 4;
	add.s64 	%rd34, %rd2, %rd33;
	ld.global.f32 	%f40, [%rd34];
	mad.lo.s32 	%r29, %r42, %r17, %r2;
	mul.wide.s32 	%rd35, %r29, 4;
	add.s64 	%rd36, %rd1, %rd35;
	ld.global.f32 	%f41, [%rd36];
	fma.rn.f32 	%f42, %f40, %f41, %f66;
	cvt.u64.u32 	%rd37, %r3;
	cvt.u64.u32 	%rd38, %r42;
	add.s64 	%rd39, %rd38, %rd37;
	shl.b64 	%rd40, %rd39, 2;
	add.s64 	%rd41, %rd2, %rd40;
	ld.global.f32 	%f43, [%rd41+4];
	mul.wide.s32 	%rd42, %r17, 4;
	add.s64 	%rd43, %rd36, %rd42;
	ld.global.f32 	%f44, [%rd43];
	fma.rn.f32 	%f45, %f43, %f44, %f42;
	ld.global.f32 	%f46, [%rd41+8];
	add.s64 	%rd44, %rd43, %rd42;
	ld.global.f32 	%f47, [%rd44];
	fma.rn.f32 	%f48, %f46, %f47, %f45;
	ld.global.f32 	%f49, [%rd41+12];
	add.s64 	%rd45, %rd44, %rd42;
	ld.global.f32 	%f50, [%rd45];
	fma.rn.f32 	%f66, %f49, %f50, %f48;
	add.s32 	%r42, %r42, 4;
$L__BB0_7:
	setp.eq.s32 	%p6, %r12, 0;
	@%p6 bra 	$L__BB0_12;
	setp.eq.s32 	%p7, %r12, 1;
	@%p7 bra 	$L__BB0_10;
	add.s32 	%r30, %r42, %r3;
	mul.wide.u32 	%rd46, %r30, 4;
	add.s64 	%rd47, %rd2, %rd46;
	ld.global.f32 	%f52, [%rd47];
	mad.lo.s32 	%r31, %r42, %r17, %r2;
	mul.wide.s32 	%rd48, %r31, 4;
	add.s64 	%rd49, %rd1, %rd48;
	ld.global.f32 	%f53, [%rd49];
	fma.rn.f32 	%f54, %f52, %f53, %f66;
	cvt.u64.u32 	%rd50, %r3;
	cvt.u64.u32 	%rd51, %r42;
	add.s64 	%rd52, %rd51, %rd50;
	shl.b64 	%rd53, %rd52, 2;
	add.s64 	%rd54, %rd2, %rd53;
	ld.global.f32 	%f55, [%rd54+4];
	mul.wide.s32 	%rd55, %r17, 4;
	add.s64 	%rd56, %rd49, %rd55;
	ld.global.f32 	%f56, [%rd56];
	fma.rn.f32 	%f66, %f55, %f56, %f54;
	add.s32 	%r42, %r42, 2;
$L__BB0_10:
	and.b32  	%r32, %r17, 1;
	setp.eq.b32 	%p8, %r32, 1;
	not.pred 	%p9, %p8;
	@%p9 bra 	$L__BB0_12;
	add.s32 	%r33, %r42, %r3;
	mul.wide.u32 	%rd57, %r33, 4;
	add.s64 	%rd58, %rd2, %rd57;
	ld.global.f32 	%f57, [%rd58];
	mad.lo.s32 	%r34, %r42, %r17, %r2;
	mul.wide.s32 	%rd59, %r34, 4;
	add.s64 	%rd60, %rd1, %rd59;
	ld.global.f32 	%f58, [%rd60];
	fma.rn.f32 	%f66, %f57, %f58, %f66;
$L__BB0_12:
	ld.param.u64 	%rd68, [_Z20MatrixMultiplyKernelPKfS0_Pfi_param_2];
	add.s32 	%r35, %r3, %r2;
	cvta.to.global.u64 	%rd61, %rd68;
	mul.wide.s32 	%rd62, %r35, 4;
	add.s64 	%rd63, %rd61, %rd62;
	st.global.f32 	[%rd63], %f66;
	or.b32  	%r36, %r1, %r2;
	setp.ne.s32 	%p10, %r36, 0;
	@%p10 bra 	$L__BB0_14;
	cvt.f64.f32 	%fd1, %f66;
	add.u64 	%rd64, %SP, 0;
	add.u64 	%rd65, %SPL, 0;
	st.local.f64 	[%rd65], %fd1;
	mov.u64 	%rd66, $str;
	cvta.global.u64 	%rd67, %rd66;
	{ // callseq 0, 0
	.param .b64 param0;
	st.param.b64 	[param0], %rd67;
	.param .b64 param1;
	st.param.b64 	[param1], %rd64;
	.param .b32 retval0;
	call.uni (retval0), 
	vprintf, 
	(
	param0, 
	param1
	);
	ld.param.b32 	%r37, [retval0];
	} // callseq 0
$L__BB0_14:
	ret;

}


// ===== COMPILED SASS (sm_100) =====

	.target	sm_100

	.elftype	@"ET_EXEC"


//--------------------- .note.nv.tkinfo           --------------------------
	.section	.note.nv.tkinfo,"",@"SHT_NOTE"
	.sectionflags	@"SHF_NOTE_NV_TKINFO"
	.tkinfo
        /*0018*/ 	.word	0x00000002
        /*0030*/ 	.string	""
        /*0030*/ 	.string	"ptxas"
        /*0030*/ 	.string	"Cuda compilation tools, release 13.0, V13.0.88"
        /*0030*/ 	.string	"Build cuda_13.0.r13.0/compiler.36424714_0"
        /*0030*/ 	.string	"-arch sm_100 -m 64 "



//--------------------- .note.nv.cuinfo           --------------------------
	.section	.note.nv.cuinfo,"",@"SHT_NOTE"
	.sectionflags	@"SHF_NOTE_NV_CUINFO"
        /*0018*/ 	.short	0x0002
        /*001a*/ 	.short	0x0064
        /*001c*/ 	.short	0x0082
	.zero		2


//--------------------- .nv.info                  --------------------------
	.section	.nv.info,"",@"SHT_CUDA_INFO"
	.align	4


	//----- nvinfo : EIATTR_REGCOUNT
	.align		4
        /*0000*/ 	.byte	0x04, 0x2f
        /*0002*/ 	.short	(.L_2 - .L_1)
	.align		4
.L_1:
        /*0004*/ 	.word	index@(_Z20MatrixMultiplyKernelPKfS0_Pfi)
        /*0008*/ 	.word	0x0000001e


	//----- nvinfo : EIATTR_FRAME_SIZE
	.align		4
.L_2:
        /*000c*/ 	.byte	0x04, 0x11
        /*000e*/ 	.short	(.L_4 - .L_3)
	.align		4
.L_3:
        /*0010*/ 	.word	index@(_Z20MatrixMultiplyKernelPKfS0_Pfi)
        /*0014*/ 	.word	0x00000008


	//----- nvinfo : EIATTR_MIN_STACK_SIZE
	.align		4
.L_4:
        /*0018*/ 	.byte	0x04, 0x12
        /*001a*/ 	.short	(.L_6 - .L_5)
	.align		4
.L_5:
        /*001c*/ 	.word	index@(_Z20MatrixMultiplyKernelPKfS0_Pfi)
        /*0020*/ 	.word	0x00000008
.L_6:


//--------------------- .nv.compat                --------------------------
	.section	.nv.compat,"",@"SHT_CUDA_COMPAT_INFO"
	.align	4
        /*0000*/ 	.byte	0x02, 0x09, 0x00, 0x00, 0x02, 0x02, 0x01, 0x00, 0x02, 0x05, 0x05, 0x00, 0x03, 0x07, 0x01, 0x01
        /*0010*/ 	.byte	0x02, 0x03, 0x00, 0x00, 0x02, 0x06, 0x01, 0x00, 0x04, 0x0b, 0x08, 0x00, 0x09, 0x00, 0x00, 0x00
        /*0020*/ 	.byte	0x00, 0x00, 0x00, 0x00


//--------------------- .nv.info._Z20MatrixMultiplyKernelPKfS0_Pfi --------------------------
	.section	.nv.info._Z20MatrixMultiplyKernelPKfS0_Pfi,"",@"SHT_CUDA_INFO"
	.sectionflags	@""
	.align	4


	//----- nvinfo : EIATTR_CUDA_API_VERSION
	.align		4
        /*0000*/ 	.byte	0x04, 0x37
        /*0002*/ 	.short	(.L_8 - .L_7)
.L_7:
        /*0004*/ 	.word	0x00000082


	//----- nvinfo : EIATTR_KPARAM_INFO
	.align		4
.L_8:
        /*0008*/ 	.byte	0x04, 0x17
        /*000a*/ 	.short	(.L_10 - .L_9)
.L_9:
        /*000c*/ 	.word	0x00000000
        /*0010*/ 	.short	0x0003
        /*0012*/ 	.short	0x0018
        /*0014*/ 	.byte	0x00, 0xf0, 0x11, 0x00


	//----- nvinfo : EIATTR_KPARAM_INFO
	.align		4
.L_10:
        /*0018*/ 	.byte	0x04, 0x17
        /*001a*/ 	.short	(.L_12 - .L_11)
.L_11:
        /*001c*/ 	.word	0x00000000
        /*0020*/ 	.short	0x0002
        /*0022*/ 	.short	0x0010
        /*0024*/ 	.byte	0x00, 0xf5, 0x21, 0x00


	//----- nvinfo : EIATTR_KPARAM_INFO
	.align		4
.L_12:
        /*0028*/ 	.byte	0x04, 0x17
        /*002a*/ 	.short	(.L_14 - .L_13)
.L_13:
        /*002c*/ 	.word	0x00000000
        /*0030*/ 	.short	0x0001
        /*0032*/ 	.short	0x0008
        /*0034*/ 	.byte	0x00, 0xf5, 0x21, 0x00


	//----- nvinfo : EIATTR_KPARAM_INFO
	.align		4
.L_14:
        /*0038*/ 	.byte	0x04, 0x17
        /*003a*/ 	.short	(.L_16 - .L_15)
.L_15:
        /*003c*/ 	.word	0x00000000
        /*0040*/ 	.short	0x0000
        /*0042*/ 	.short	0x0000
        /*0044*/ 	.byte	0x00, 0xf5, 0x21, 0x00


	//----- nvinfo : EIATTR_SPARSE_MMA_MASK
	.align		4
.L_16:
        /*0048*/ 	.byte	0x03, 0x50
        /*004a*/ 	.short	0x0000


	//----- nvinfo : EIATTR_MAXREG_COUNT
	.align		4
        /*004c*/ 	.byte	0x03, 0x1b
        /*004e*/ 	.short	0x00ff


	//----- nvinfo : EIATTR_EXTERNS
	.align		4
        /*0050*/ 	.byte	0x04, 0x0f
        /*0052*/ 	.short	(.L_18 - .L_17)


	//   ....[0]....
	.align		4
.L_17:
        /*0054*/ 	.word	index@(vprintf)


	//----- nvinfo : EIATTR_MERCURY_ISA_VERSION
	.align		4
.L_18:
        /*0058*/ 	.byte	0x03, 0x5f
        /*005a*/ 	.short	0x0101


	//----- nvinfo : EIATTR_VRC_CTA_INIT_COUNT
	.align		4
        /*005c*/ 	.byte	0x02, 0x4a
	.zero		1
	.zero		1


	//----- nvinfo : EIATTR_SYSCALL_OFFSETS
	.align		4
        /*0060*/ 	.byte	0x04, 0x46
        /*0062*/ 	.short	(.L_20 - .L_19)


	//   ....[0]....
.L_19:
        /*0064*/ 	.word	0x00000be0


	//----- nvinfo : EIATTR_EXIT_INSTR_OFFSETS
	.align		4
.L_20:
        /*0068*/ 	.byte	0x04, 0x1c
        /*006a*/ 	.short	(.L_22 - .L_21)


	//   ....[0]....
.L_21:
        /*006c*/ 	.word	0x00000120


	//   ....[1]....
        /*0070*/ 	.word	0x00000b30


	//   ....[2]....
        /*0074*/ 	.word	0x00000bf0


	//----- nvinfo : EIATTR_CRS_STACK_SIZE
	.align		4
.L_22:
        /*0078*/ 	.byte	0x04, 0x1e
        /*007a*/ 	.short	(.L_24 - .L_23)
.L_23:
        /*007c*/ 	.word	0x00000000


	//----- nvinfo : EIATTR_CBANK_PARAM_SIZE
	.align		4
.L_24:
        /*0080*/ 	.byte	0x03, 0x19
        /*0082*/ 	.short	0x001c


	//----- nvinfo : EIATTR_PARAM_CBANK
	.align		4
        /*0084*/ 	.byte	0x04, 0x0a
        /*0086*/ 	.short	(.L_26 - .L_25)
	.align		4
.L_25:
        /*0088*/ 	.word	index@(.nv.constant0._Z20MatrixMultiplyKernelPKfS0_Pfi)
        /*008c*/ 	.short	0x0380
        /*008e*/ 	.short	0x001c


	//----- nvinfo : EIATTR_SW_WAR
	.align		4
.L_26:
        /*0090*/ 	.byte	0x04, 0x36
        /*0092*/ 	.short	(.L_28 - .L_27)
.L_27:
        /*0094*/ 	.word	0x00000008
.L_28:


//--------------------- .nv.callgraph             --------------------------
	.section	.nv.callgraph,"",@"SHT_CUDA_CALLGRAPH"
	.align	4
	.sectionentsize	8
	.align		4
        /*0000*/ 	.word	0x00000000
	.align		4
        /*0004*/ 	.word	0xffffffff
	.align		4
        /*0008*/ 	.word	index@(_Z20MatrixMultiplyKernelPKfS0_Pfi)
	.align		4
        /*000c*/ 	.word	index@(vprintf)
	.align		4
        /*0010*/ 	.word	0x00000000
	.align		4
        /*0014*/ 	.word	0xfffffffe
	.align		4
        /*0018*/ 	.word	0x00000000
	.align		4
        /*001c*/ 	.word	0xfffffffd
	.align		4
        /*0020*/ 	.word	0x00000000
	.align		4
        /*0024*/ 	.word	0xfffffffc


//--------------------- .nv.constant4             --------------------------
	.section	.nv.constant4,"a",@progbits
	.align	8
	.align		8
.nv.constant4:
        /*0000*/ 	.dword	vprintf
	.align		8
        /*0008*/ 	.dword	$str


//--------------------- .text._Z20MatrixMultiplyKernelPKfS0_Pfi --------------------------
	.section	.text._Z20MatrixMultiplyKernelPKfS0_Pfi,"ax",@progbits
	.align	128
        .global         _Z20MatrixMultiplyKernelPKfS0_Pfi
        .type           _Z20MatrixMultiplyKernelPKfS0_Pfi,@function
        .size           _Z20MatrixMultiplyKernelPKfS0_Pfi,(.L_x_6 - _Z20MatrixMultiplyKernelPKfS0_Pfi)
        .other          _Z20MatrixMultiplyKernelPKfS0_Pfi,@"STO_CUDA_ENTRY STV_DEFAULT"
_Z20MatrixMultiplyKernelPKfS0_Pfi:
.text._Z20MatrixMultiplyKernelPKfS0_Pfi:
[----:B------:R-:W0:Y:S01]  /*0000*/  LDC R1, c[0x0][0x37c] ;  /* 0x0000df00ff017b82 */ /* 0x000e220000000800 */
[----:B------:R-:W1:Y:S01]  /*0010*/  S2R R3, SR_TID.Y ;  /* 0x0000000000037919 */ /* 0x000e620000002200 */
[----:B------:R-:W2:Y:S06]  /*0020*/  LDCU UR5, c[0x0][0x2fc] ;  /* 0x00005f80ff0577ac */ /* 0x000eac0008000800 */
[----:B------:R-:W1:Y:S01]  /*0030*/  LDC R12, c[0x0][0x364] ;  /* 0x0000d900ff0c7b82 */ /* 0x000e620000000800 */
[----:B0-----:R-:W-:Y:S01]  /*0040*/  IADD3 R1, PT, PT, R1, -0x8, RZ ;  /* 0xfffffff801017810 */ /* 0x001fe20007ffe0ff */
[----:B------:R-:W0:Y:S01]  /*0050*/  S2R R0, SR_TID.X ;  /* 0x0000000000007919 */ /* 0x000e220000002100 */
[----:B------:R-:W3:Y:S01]  /*0060*/  LDCU UR18, c[0x0][0x398] ;  /* 0x00007300ff1277ac */ /* 0x000ee20008000800 */
[----:B------:R-:W4:Y:S04]  /*0070*/  LDCU UR4, c[0x0][0x2f8] ;  /* 0x00005f00ff0477ac */ /* 0x000f280008000800 */
[----:B------:R-:W1:Y:S08]  /*0080*/  S2UR UR6, SR_CTAID.Y ;  /* 0x00000000000679c3 */ /* 0x000e700000002600 */
[----:B------:R-:W0:Y:S08]  /*0090*/  S2UR UR7, SR_CTAID.X ;  /* 0x00000000000779c3 */ /* 0x000e300000002500 */
[----:B------:R-:W0:Y:S01]  /*00a0*/  LDC R13, c[0x0][0x360] ;  /* 0x0000d800ff0d7b82 */ /* 0x000e220000000800 */
[----:B-1----:R-:W-:Y:S01]  /*00b0*/  IMAD R12, R12, UR6, R3 ;  /* 0x000000060c0c7c24 */ /* 0x002fe2000f8e0203 */
[----:B------:R-:W-:-:S13]  /*00c0*/  R2UR UR6, R1 ;  /* 0x00000000010672ca */ /* 0x000fda00000e0000 */
[----:B----4-:R-:W-:Y:S01]  /*00d0*/  UIADD3 UR6, UP0, UPT, UR6, UR4, URZ ;  /* 0x0000000406067290 */ /* 0x010fe2000ff1e0ff */
[----:B0-----:R-:W-:-:S03]  /*00e0*/  IMAD R13, R13, UR7, R0 ;  /* 0x000000070d0d7c24 */ /* 0x001fc6000f8e0200 */
[----:B--2---:R-:W-:Y:S02]  /*00f0*/  UIADD3.X UR5, UPT, UPT, URZ, UR5, URZ, UP0, !UPT ;  /* 0x00000005ff057290 */ /* 0x004fe400087fe4ff */
[----:B------:R-:W-:-:S04]  /*0100*/  VIMNMX R0, PT, PT, R12, R13, !PT ;  /* 0x0000000d0c007248 */ /* 0x000fc80007fe0100 */
[----:B---3--:R-:W-:-:S13]  /*0110*/  ISETP.GE.AND P0, PT, R0, UR18, PT ;  /* 0x0000001200007c0c */ /* 0x008fda000bf06270 */
[----:B------:R-:W-:Y:S05]  /*0120*/  @P0 EXIT ;  /* 0x000000000000094d */ /* 0x000fea0003800000 */
[----:B------:R-:W-:Y:S01]  /*0130*/  UISETP.GE.U32.AND UP0, UPT, UR18, 0x8, UPT ;  /* 0x000000081200788c */ /* 0x000fe2000bf06070 */
[----:B------:R-:W-:Y:S02]  /*0140*/  HFMA2 R0, -RZ, RZ, 0, 0 ;  /* 0x00000000ff007431 */ /* 0x000fe400000001ff */
[----:B------:R-:W-:Y:S01]  /*0150*/  IMAD R14, R12, UR18, RZ ;  /* 0x000000120c0e7c24 */ /* 0x000fe2000f8e02ff */
[----:B------:R-:W0:Y:S01]  /*0160*/  LDCU.64 UR16, c[0x0][0x358] ;  /* 0x00006b00ff1077ac */ /* 0x000e220008000a00 */
[----:B------:R-:W-:-:S04]  /*0170*/  UMOV UR4, URZ ;  /* 0x000000ff00047c82 */ /* 0x000fc80008000000 */
[----:B------:R-:W-:Y:S05]  /*0180*/  BRA.U !UP0, `(.L_x_0) ;  /* 0x0000000508107547 */ /* 0x000fea000b800000 */
[----:B------:R-:W1:Y:S01]  /*0190*/  LDCU.128 UR20, c[0x0][0x380] ;  /* 0x00007000ff1477ac */ /* 0x000e620008000c00 */
[----:B------:R-:W-:Y:S02]  /*01a0*/  MOV R0, RZ ;  /* 0x000000ff00007202 */ /* 0x000fe40000000f00 */
[----:B------:R-:W-:Y:S01]  /*01b0*/  MOV R16, R13 ;  /* 0x0000000d00107202 */ /* 0x000fe20000000f00 */
[----:B------:R-:W-:-:S04]  /*01c0*/  ULOP3.LUT UR4, UR18, 0x7ffffff8, URZ, 0xc0, !UPT ;  /* 0x7ffffff812047892 */ /* 0x000fc8000f8ec0ff */
[----:B------:R-:W-:Y:S01]  /*01d0*/  UIADD3 UR4, UPT, UPT, -UR4, URZ, URZ ;  /* 0x000000ff04047290 */ /* 0x000fe2000fffe1ff */
[----:B-1----:R-:W-:Y:S01]  /*01e0*/  MOV R2, UR20 ;  /* 0x0000001400027c02 */ /* 0x002fe20008000f00 */
[----:B------:R-:W-:Y:S01]  /*01f0*/  IMAD.U32 R3, RZ, RZ, UR21 ;  /* 0x00000015ff037e24 */ /* 0x000fe2000f8e00ff */
[----:B------:R-:W-:Y:S02]  /*0200*/  UIMAD.WIDE UR8, UR18, 0xc, UR22 ;  /* 0x0000000c120878a5 */ /* 0x000fe4000f8e0216 */
[----:B------:R-:W-:Y:S01]  /*0210*/  UIMAD.WIDE UR10, UR18, 0x10, UR22 ;  /* 0x00000010120a78a5 */ /* 0x000fe2000f8e0216 */
[----:B------:R-:W-:Y:S01]  /*0220*/  IMAD.WIDE.U32 R2, R14, 0x4, R2 ;  /* 0x000000040e027825 */ /* 0x000fe200078e0002 */
[----:B------:R-:W-:Y:S02]  /*0230*/  UIMAD.WIDE UR12, UR18, 0x18, UR22 ;  /* 0x00000018120c78a5 */ /* 0x000fe4000f8e0216 */
[----:B------:R-:W-:Y:S01]  /*0240*/  UIMAD.WIDE UR14, UR18, 0x1c, UR22 ;  /* 0x0000001c120e78a5 */ /* 0x000fe2000f8e0216 */
[----:B------:R-:W-:-:S04]  /*0250*/  IADD3 R6, P0, PT, R2, 0x10, RZ ;  /* 0x0000001002067810 */ /* 0x000fc80007f1e0ff */
[----:B------:R-:W-:-:S09]  /*0260*/  IADD3.X R7, PT, PT, RZ, R3, RZ, P0, !PT ;  /* 0x00000003ff077210 */ /* 0x000fd200007fe4ff */
.L_x_1:
[----:B------:R-:W-:Y:S01]  /*0270*/  UIMAD.WIDE UR20, UR18, 0x4, UR22 ;  /* 0x00000004121478a5 */ /* 0x000fe2000f8e0216 */
[----:B------:R-:W-:-:S05]  /*0280*/  HFMA2 R11, -RZ, RZ, 0, 2.384185791015625e-07 ;  /* 0x00000004ff0b7431 */ /* 0x000fca00000001ff */
[----:B------:R-:W-:Y:S01]  /*0290*/  MOV R3, UR21 ;  /* 0x0000001500037c02 */ /* 0x000fe20008000f00 */
[----:B------:R-:W-:Y:S01]  /*02a0*/  IMAD.U32 R2, RZ, RZ, UR20 ;  /* 0x00000014ff027e24 */ /* 0x000fe2000f8e00ff */
[----:B------:R-:W-:-:S03]  /*02b0*/  UIMAD.WIDE UR20, UR18, 0x8, UR22 ;  /* 0x00000008121478a5 */ /* 0x000fc6000f8e0216 */
[----:B------:R-:W-:-:S03]  /*02c0*/  IMAD.WIDE R2, R16, 0x4, R2 ;  /* 0x0000000410027825 */ /* 0x000fc600078e0202 */
[----:B------:R-:W-:Y:S01]  /*02d0*/  MOV R4, UR20 ;  /* 0x0000001400047c02 */ /* 0x000fe20008000f00 */
[----:B------:R-:W-:Y:S01]  /*02e0*/  IMAD.WIDE R10, R16, R11, UR22 ;  /* 0x00000016100a7e25 */ /* 0x000fe2000f8e020b */
[----:B0-----:R0:W2:Y:S03]  /*02f0*/  LDG.E R21, desc[UR16][R2.64] ;  /* 0x0000001002157981 */ /* 0x0010a6000c1e1900 */
[----:B------:R-:W-:Y:S01]  /*0300*/  IMAD.U32 R5, RZ, RZ, UR21 ;  /* 0x00000015ff057e24 */ /* 0x000fe2000f8e00ff */
[----:B------:R1:W3:Y:S01]  /*0310*/  LDG.E R15, desc[UR16][R10.64] ;  /* 0x000000100a0f7981 */ /* 0x0002e2000c1e1900 */
[----:B0-----:R-:W-:Y:S02]  /*0320*/  MOV R2, R6 ;  /* 0x0000000600027202 */ /* 0x001fe40000000f00 */
[----:B------:R-:W-:Y:S01]  /*0330*/  MOV R3, R7 ;  /* 0x0000000700037202 */ /* 0x000fe20000000f00 */
[----:B------:R-:W-:-:S02]  /*0340*/  HFMA2 R7, -RZ, RZ, 0, 2.384185791015625e-07 ;  /* 0x00000004ff077431 */ /* 0x000fc400000001ff */
[C---:B------:R-:W-:Y:S02]  /*0350*/  IMAD.WIDE R26, R16.reuse, 0x4, R4 ;  /* 0x00000004101a7825 */ /* 0x040fe400078e0204 */
[----:B------:R-:W3:Y:S02]  /*0360*/  LDG.E R17, desc[UR16][R2.64+-0x10] ;  /* 0xfffff01002117981 */ /* 0x000ee4000c1e1900 */
[----:B------:R-:W-:Y:S01]  /*0370*/  IMAD.U32 R23, RZ, RZ, UR18 ;  /* 0x00000012ff177e24 */ /* 0x000fe2000f8e00ff */
[----:B------:R-:W-:Y:S01]  /*0380*/  MOV R9, 0x4 ;  /* 0x0000000400097802 */ /* 0x000fe20000000f00 */
[----:B------:R-:W2:Y:S01]  /*0390*/  LDG.E R20, desc[UR16][R2.64+-0xc] ;  /* 0xfffff41002147981 */ /* 0x000ea2000c1e1900 */
[----:B------:R-:W-:-:S03]  /*03a0*/  IMAD.WIDE R4, R16, R7, UR8 ;  /* 0x0000000810047e25 */ /* 0x000fc6000f8e0207 */
[----:B------:R0:W4:Y:S01]  /*03b0*/  LDG.E R19, desc[UR16][R26.64] ;  /* 0x000000101a137981 */ /* 0x000122000c1e1900 */
[----:B------:R-:W-:-:S04]  /*03c0*/  IMAD.WIDE R6, R23, 0x14, R10 ;  /* 0x0000001417067825 */ /* 0x000fc800078e020a */
[----:B-1----:R-:W-:Y:S01]  /*03d0*/  HFMA2 R11, -RZ, RZ, 0, 2.384185791015625e-07 ;  /* 0x00000004ff0b7431 */ /* 0x002fe200000001ff */
[----:B------:R-:W4:Y:S01]  /*03e0*/  LDG.E R18, desc[UR16][R2.64+-0x8] ;  /* 0xfffff81002127981 */ /* 0x000f22000c1e1900 */
[----:B------:R-:W-:-:S03]  /*03f0*/  IMAD.WIDE R8, R16, R9, UR10 ;  /* 0x0000000a10087e25 */ /* 0x000fc6000f8e0209 */
[----:B------:R1:W5:Y:S04]  /*0400*/  LDG.E R23, desc[UR16][R4.64] ;  /* 0x0000001004177981 */ /* 0x000368000c1e1900 */
[----:B------:R-:W5:Y:S01]  /*0410*/  LDG.E R22, desc[UR16][R2.64+-0x4] ;  /* 0xfffffc1002167981 */ /* 0x000f62000c1e1900 */
[----:B0-----:R-:W-:Y:S01]  /*0420*/  MOV R27, 0x4 ;  /* 0x00000004001b7802 */ /* 0x001fe20000000f00 */
[C---:B------:R-:W-:Y:S02]  /*0430*/  IMAD.WIDE R10, R16.reuse, R11, UR12 ;  /* 0x0000000c100a7e25 */ /* 0x040fe4000f8e020b */
[----:B------:R-:W5:Y:S04]  /*0440*/  LDG.E R9, desc[UR16][R8.64] ;  /* 0x0000001008097981 */ /* 0x000f68000c1e1900 */
[----:B------:R-:W5:Y:S01]  /*0450*/  LDG.E R24, desc[UR16][R2.64] ;  /* 0x0000001002187981 */ /* 0x000f62000c1e1900 */
[----:B-1----:R-:W-:-:S03]  /*0460*/  IMAD.WIDE R4, R16, R27, UR14 ;  /* 0x0000000e10047e25 */ /* 0x002fc6000f8e021b */
[----:B------:R-:W5:Y:S04]  /*0470*/  LDG.E R6, desc[UR16][R6.64] ;  /* 0x0000001006067981 */ /* 0x000f68000c1e1900 */
[----:B------:R-:W5:Y:S04]  /*0480*/  LDG.E R25, desc[UR16][R2.64+0x4] ;  /* 0x0000041002197981 */ /* 0x000f68000c1e1900 */
[----:B------:R-:W5:Y:S04]  /*0490*/  LDG.E R11, desc[UR16][R10.64] ;  /* 0x000000100a0b7981 */ /* 0x000f68000c1e1900 */
[----:B------:R-:W5:Y:S04]  /*04a0*/  LDG.E R26, desc[UR16][R2.64+0x8] ;  /* 0x00000810021a7981 */ /* 0x000f68000c1e1900 */
[----:B------:R0:W5:Y:S04]  /*04b0*/  LDG.E R4, desc[UR16][R4.64] ;  /* 0x0000001004047981 */ /* 0x000168000c1e1900 */
[----:B------:R-:W5:Y:S01]  /*04c0*/  LDG.E R27, desc[UR16][R2.64+0xc] ;  /* 0x00000c10021b7981 */ /* 0x000f62000c1e1900 */
[----:B------:R-:W-:-:S04]  /*04d0*/  UIADD3 UR4, UPT, UPT, UR4, 0x8, URZ ;  /* 0x0000000804047890 */ /* 0x000fc8000fffe0ff */
[----:B------:R-:W-:Y:S01]  /*04e0*/  UISETP.NE.AND UP0, UPT, UR4, URZ, UPT ;  /* 0x000000ff0400728c */ /* 0x000fe2000bf05270 */
[----:B0-----:R-:W-:-:S05]  /*04f0*/  IMAD.U32 R5, RZ, RZ, UR18 ;  /* 0x00000012ff057e24 */ /* 0x001fca000f8e00ff */
[----:B------:R-:W-:Y:S01]  /*0500*/  LEA R16, R5, R16, 0x3 ;  /* 0x0000001005107211 */ /* 0x000fe200078e18ff */
[----:B---3--:R-:W-:-:S04]  /*0510*/  FFMA R15, R17, R15, R0 ;  /* 0x0000000f110f7223 */ /* 0x008fc80000000000 */
[----:B--2---:R-:W-:-:S04]  /*0520*/  FFMA R15, R20, R21, R15 ;  /* 0x00000015140f7223 */ /* 0x004fc8000000000f */
[----:B----4-:R-:W-:-:S04]  /*0530*/  FFMA R15, R18, R19, R15 ;  /* 0x00000013120f7223 */ /* 0x010fc8000000000f */
[----:B-----5:R-:W-:-:S04]  /*0540*/  FFMA R15, R22, R23, R15 ;  /* 0x00000017160f7223 */ /* 0x020fc8000000000f */
[----:B------:R-:W-:-:S04]  /*0550*/  FFMA R24, R24, R9, R15 ;  /* 0x0000000918187223 */ /* 0x000fc8000000000f */
[----:B------:R-:W-:Y:S01]  /*0560*/  FFMA R25, R25, R6, R24 ;  /* 0x0000000619197223 */ /* 0x000fe20000000018 */
[----:B------:R-:W-:-:S03]  /*0570*/  IADD3 R6, P0, PT, R2, 0x20, RZ ;  /* 0x0000002002067810 */ /* 0x000fc60007f1e0ff */
[----:B------:R-:W-:Y:S01]  /*0580*/  FFMA R26, R26, R11, R25 ;  /* 0x0000000b1a1a7223 */ /* 0x000fe20000000019 */
[----:B------:R-:W-:-:S03]  /*0590*/  IADD3.X R7, PT, PT, RZ, R3, RZ, P0, !PT ;  /* 0x00000003ff077210 */ /* 0x000fc600007fe4ff */
[----:B------:R-:W-:Y:S01]  /*05a0*/  FFMA R0, R27, R4, R26 ;  /* 0x000000041b007223 */ /* 0x000fe2000000001a */
[----:B------:R-:W-:Y:S06]  /*05b0*/  BRA.U UP0, `(.L_x_1) ;  /* 0xfffffffd002c7547 */ /* 0x000fec000b83ffff */
[----:B------:R-:W-:-:S12]  /*05c0*/  ULOP3.LUT UR4, UR18, 0x7ffffff8, URZ, 0xc0, !UPT ;  /* 0x7ffffff812047892 */ /* 0x000fd8000f8ec0ff */
.L_x_0:
[----:B------:R-:W-:-:S04]  /*05d0*/  ULOP3.LUT UR8, UR18, 0x7, URZ, 0xc0, !UPT ;  /* 0x0000000712087892 */ /* 0x000fc8000f8ec0ff */
[----:B------:R-:W-:-:S09]  /*05e0*/  UISETP.NE.AND UP0, UPT, UR8, URZ, UPT ;  /* 0x000000ff0800728c */ /* 0x000fd2000bf05270 */
[----:B------:R-:W-:Y:S05]  /*05f0*/  BRA.U !UP0, `(.L_x_2) ;  /* 0x0000000508387547 */ /* 0x000fea000b800000 */
[----:B------:R-:W-:Y:S02]  /*0600*/  UISETP.GE.U32.AND UP0, UPT, UR8, 0x4, UPT ;  /* 0x000000040800788c */ /* 0x000fe4000bf06070 */
[----:B------:R-:W-:-:S04]  /*0610*/  ULOP3.LUT UR7, UR18, 0x3, URZ, 0xc0, !UPT ;  /* 0x0000000312077892 */ /* 0x000fc8000f8ec0ff */
[----:B------:R-:W-:-:S03]  /*0620*/  UISETP.NE.AND UP1, UPT, UR7, URZ, UPT ;  /* 0x000000ff0700728c */ /* 0x000fc6000bf25270 */
[----:B------:R-:W-:Y:S08]  /*0630*/  BRA.U !UP0, `(.L_x_3) ;  /* 0x00000001087c7547 */ /* 0x000ff0000b800000 */
[----:B------:R-:W1:Y:S01]  /*0640*/  LDC.64 R4, c[0x0][0x388] ;  /* 0x0000e200ff047b82 */ /* 0x000e620000000a00 */
[----:B------:R-:W2:Y:S01]  /*0650*/  LDCU.64 UR8, c[0x0][0x380] ;  /* 0x00007000ff0877ac */ /* 0x000ea20008000a00 */
[----:B------:R-:W-:Y:S01]  /*0660*/  MOV R2, UR4 ;  /* 0x0000000400027c02 */ /* 0x000fe20008000f00 */
[C---:B------:R-:W-:Y:S01]  /*0670*/  VIADD R3, R14.reuse, UR4 ;  /* 0x000000040e037c36 */ /* 0x040fe20008000000 */
[----:B------:R-:W-:Y:S02]  /*0680*/  IADD3 R10, P0, PT, R14, UR4, RZ ;  /* 0x000000040e0a7c10 */ /* 0x000fe4000ff1e0ff */
[----:B------:R-:W-:Y:S01]  /*0690*/  MOV R11, UR18 ;  /* 0x00000012000b7c02 */ /* 0x000fe20008000f00 */
[----:B------:R-:W-:Y:S01]  /*06a0*/  IMAD R9, R2, UR18, R13 ;  /* 0x0000001202097c24 */ /* 0x000fe2000f8e020d */
[----:B------:R-:W3:Y:S01]  /*06b0*/  LDC.64 R6, c[0x0][0x380] ;  /* 0x0000e000ff067b82 */ /* 0x000ee20000000a00 */
[----:B------:R-:W-:Y:S02]  /*06c0*/  IMAD.U32 R17, RZ, RZ, UR18 ;  /* 0x00000012ff117e24 */ /* 0x000fe4000f8e00ff */
[----:B-1----:R-:W-:Y:S01]  /*06d0*/  IMAD.WIDE R4, R9, 0x4, R4 ;  /* 0x0000000409047825 */ /* 0x002fe200078e0204 */
[----:B------:R-:W-:-:S05]  /*06e0*/  MOV R9, UR18 ;  /* 0x0000001200097c02 */ /* 0x000fca0008000f00 */
[----:B------:R-:W-:Y:S02]  /*06f0*/  IMAD.WIDE R8, R9, 0x4, R4 ;  /* 0x0000000409087825 */ /* 0x000fe400078e0204 */
[----:B0-----:R-:W4:Y:S02]  /*0700*/  LDG.E R4, desc[UR16][R4.64] ;  /* 0x0000001004047981 */ /* 0x001f24000c1e1900 */
[----:B---3--:R-:W-:Y:S01]  /*0710*/  IMAD.WIDE.U32 R6, R3, 0x4, R6 ;  /* 0x0000000403067825 */ /* 0x008fe200078e0006 */
[----:B------:R-:W-:Y:S01]  /*0720*/  IADD3.X R3, PT, PT, RZ, RZ, RZ, P0, !PT ;  /* 0x000000ffff037210 */ /* 0x000fe200007fe4ff */
[----:B------:R-:W3:Y:S01]  /*0730*/  LDG.E R15, desc[UR16][R8.64] ;  /* 0x00000010080f7981 */ /* 0x000ee2000c1e1900 */
[----:B--2---:R-:W-:-:S03]  /*0740*/  LEA R2, P0, R10, UR8, 0x2 ;  /* 0x000000080a027c11 */ /* 0x004fc6000f8010ff */
[----:B------:R-:W4:Y:S01]  /*0750*/  LDG.E R7, desc[UR16][R6.64] ;  /* 0x0000001006077981 */ /* 0x000f22000c1e1900 */
[----:B------:R-:W-:Y:S01]  /*0760*/  LEA.HI.X R3, R10, UR9, R3, 0x2, P0 ;  /* 0x000000090a037c11 */ /* 0x000fe200080f1403 */
[----:B------:R-:W-:-:S04]  /*0770*/  IMAD.WIDE R10, R11, 0x4, R8 ;  /* 0x000000040b0a7825 */ /* 0x000fc800078e0208 */
[----:B------:R-:W3:Y:S01]  /*0780*/  LDG.E R18, desc[UR16][R2.64+0x4] ;  /* 0x0000041002127981 */ /* 0x000ee2000c1e1900 */
[----:B------:R-:W-:-:S03]  /*0790*/  IMAD.WIDE R16, R17, 0x4, R10 ;  /* 0x0000000411107825 */ /* 0x000fc600078e020a */
[----:B------:R-:W2:Y:S04]  /*07a0*/  LDG.E R19, desc[UR16][R10.64] ;  /* 0x000000100a137981 */ /* 0x000ea8000c1e1900 */
[----:B------:R-:W2:Y:S04]  /*07b0*/  LDG.E R20, desc[UR16][R2.64+0x8] ;  /* 0x0000081002147981 */ /* 0x000ea8000c1e1900 */
[----:B------:R-:W5:Y:S04]  /*07c0*/  LDG.E R22, desc[UR16][R2.64+0xc] ;  /* 0x00000c1002167981 */ /* 0x000f68000c1e1900 */
[----:B------:R-:W5:Y:S01]  /*07d0*/  LDG.E R16, desc[UR16][R16.64] ;  /* 0x0000001010107981 */ /* 0x000f62000c1e1900 */
[----:B------:R-:W-:Y:S01]  /*07e0*/  UIADD3 UR4, UPT, UPT, UR4, 0x4, URZ ;  /* 0x0000000404047890 */ /* 0x000fe2000fffe0ff */
[----:B----4-:R-:W-:-:S04]  /*07f0*/  FFMA R7, R7, R4, R0 ;  /* 0x0000000407077223 */ /* 0x010fc80000000000 */
[----:B---3--:R-:W-:-:S04]  /*0800*/  FFMA R7, R18, R15, R7 ;  /* 0x0000000f12077223 */ /* 0x008fc80000000007 */
[----:B--2---:R-:W-:-:S04]  /*0810*/  FFMA R7, R20, R19, R7 ;  /* 0x0000001314077223 */ /* 0x004fc80000000007 */
[----:B-----5:R-:W-:-:S07]  /*0820*/  FFMA R0, R22, R16, R7 ;  /* 0x0000001016007223 */ /* 0x020fce0000000007 */
.L_x_3:
[----:B------:R-:W-:Y:S05]  /*0830*/  BRA.U !UP1, `(.L_x_2) ;  /* 0x0000000109a87547 */ /* 0x000fea000b800000 */
[----:B------:R-:W-:Y:S01]  /*0840*/  UISETP.NE.AND UP0, UPT, UR7, 0x1, UPT ;  /* 0x000000010700788c */ /* 0x000fe2000bf05270 */
[----:B------:R-:W-:Y:S01]  /*0850*/  IMAD.U32 R2, RZ, RZ, UR4 ;  /* 0x00000004ff027e24 */ /* 0x000fe2000f8e00ff */
[----:B------:R-:W-:Y:S02]  /*0860*/  ULOP3.LUT UR7, UR18, 0x1, URZ, 0xc0, !UPT ;  /* 0x0000000112077892 */ /* 0x000fe4000f8ec0ff */
[----:B------:R-:W-:Y:S02]  /*0870*/  IMAD.U32 R17, RZ, RZ, UR18 ;  /* 0x00000012ff117e24 */ /* 0x000fe4000f8e00ff */
[----:B------:R-:W-:Y:S01]  /*0880*/  UISETP.NE.U32.AND UP1, UPT, UR7, 0x1, UPT ;  /* 0x000000010700788c */ /* 0x000fe2000bf25070 */
[----:B------:R-:W-:-:S04]  /*0890*/  PLOP3.LUT P1, PT, PT, PT, UP0, 0x80, 0x8 ;  /* 0x000000000008781c */ /* 0x000fc80003f2f008 */
[----:B------:R-:W1:Y:S01]  /*08a0*/  @UP0 LDCU.128 UR8, c[0x0][0x380] ;  /* 0x00007000ff0807ac */ /* 0x000e620008000c00 */
[----:B------:R-:W-:Y:S01]  /*08b0*/  PLOP3.LUT P0, PT, PT, PT, UP1, 0x80, 0x8 ;  /* 0x000000000008781c */ /* 0x000fe20003f0f018 */
[----:B------:R-:W2:Y:S04]  /*08c0*/  @UP0 LDCU.64 UR12, c[0x0][0x380] ;  /* 0x00007000ff0c07ac */ /* 0x000ea80008000a00 */
[----:B------:R-:W3:Y:S03]  /*08d0*/  @!UP1 LDCU.128 UR20, c[0x0][0x380] ;  /* 0x00007000ff1497ac */ /* 0x000ee60008000c00 */
[C---:B------:R-:W-:Y:S02]  /*08e0*/  @P1 IADD3 R3, PT, PT, R14.reuse, UR4, RZ ;  /* 0x000000040e031c10 */ /* 0x040fe4000fffe0ff */
[----:B------:R-:W-:Y:S01]  /*08f0*/  @P1 IADD3 R6, P2, PT, R14, UR4, RZ ;  /* 0x000000040e061c10 */ /* 0x000fe2000ff5e0ff */
[----:B------:R-:W-:-:S03]  /*0900*/  @UP0 UIADD3 UR4, UPT, UPT, UR4, 0x2, URZ ;  /* 0x0000000204040890 */ /* 0x000fc6000fffe0ff */
[----:B------:R-:W-:Y:S02]  /*0910*/  @P1 IADD3.X R7, PT, PT, RZ, RZ, RZ, P2, !PT ;  /* 0x000000ffff071210 */ /* 0x000fe400017fe4ff */
[----:B-1----:R-:W-:Y:S02]  /*0920*/  MOV R10, UR8 ;  /* 0x00000008000a7c02 */ /* 0x002fe40008000f00 */
[----:B------:R-:W-:Y:S02]  /*0930*/  MOV R11, UR9 ;  /* 0x00000009000b7c02 */ /* 0x000fe40008000f00 */
[----:B------:R-:W-:Y:S02]  /*0940*/  MOV R4, UR10 ;  /* 0x0000000a00047c02 */ /* 0x000fe40008000f00 */
[----:B------:R-:W-:Y:S01]  /*0950*/  MOV R5, UR11 ;  /* 0x0000000b00057c02 */ /* 0x000fe20008000f00 */
[----:B------:R-:W-:-:S04]  /*0960*/  @P1 IMAD.WIDE.U32 R10, R3, 0x4, R10 ;  /* 0x00000004030a1825 */ /* 0x000fc800078e000a */
[----:B------:R-:W-:Y:S01]  /*0970*/  @P1 IMAD R3, R2, UR18, R13 ;  /* 0x0000001202031c24 */ /* 0x000fe2000f8e020d */
[----:B--2---:R-:W-:Y:S01]  /*0980*/  @P1 LEA R2, P2, R6, UR12, 0x2 ;  /* 0x0000000c06021c11 */ /* 0x004fe2000f8410ff */
[----:B------:R-:W-:Y:S01]  /*0990*/  @!P0 VIADD R15, R14, UR4 ;  /* 0x000000040e0f8c36 */ /* 0x000fe20008000000 */
[----:B------:R-:W-:Y:S01]  /*09a0*/  MOV R18, UR4 ;  /* 0x0000000400127c02 */ /* 0x000fe20008000f00 */
[----:B------:R-:W-:Y:S01]  /*09b0*/  @P1 IMAD.WIDE R4, R3, 0x4, R4 ;  /* 0x0000000403041825 */ /* 0x000fe200078e0204 */
[----:B------:R-:W-:Y:S01]  /*09c0*/  @P1 LEA.HI.X R3, R6, UR13, R7, 0x2, P2 ;  /* 0x0000000d06031c11 */ /* 0x000fe200090f1407 */
[----:B0-----:R-:W2:Y:S01]  /*09d0*/  @P1 LDG.E R11, desc[UR16][R10.64] ;  /* 0x000000100a0b1981 */ /* 0x001ea2000c1e1900 */
[----:B---3--:R-:W-:Y:S01]  /*09e0*/  MOV R8, UR20 ;  /* 0x0000001400087c02 */ /* 0x008fe20008000f00 */
[----:B------:R-:W-:Y:S01]  /*09f0*/  @!P0 IMAD R19, R18, UR18, R13 ;  /* 0x0000001212138c24 */ /* 0x000fe2000f8e020d */
[----:B------:R-:W-:Y:S01]  /*0a00*/  MOV R9, UR21 ;  /* 0x0000001500097c02 */ /* 0x000fe20008000f00 */
[----:B------:R-:W-:Y:S01]  /*0a10*/  @P1 IMAD.WIDE R16, R17, 0x4, R4 ;  /* 0x0000000411101825 */ /* 0x000fe200078e0204 */
[----:B------:R-:W-:Y:S01]  /*0a20*/  MOV R6, UR22 ;  /* 0x0000001600067c02 */ /* 0x000fe20008000f00 */
[----:B------:R-:W2:Y:S01]  /*0a30*/  @P1 LDG.E R4, desc[UR16][R4.64] ;  /* 0x0000001004041981 */ /* 0x000ea2000c1e1900 */
[----:B------:R-:W-:Y:S01]  /*0a40*/  MOV R7, UR23 ;  /* 0x0000001700077c02 */ /* 0x000fe20008000f00 */
[----:B------:R-:W-:-:S02]  /*0a50*/  @!P0 IMAD.WIDE.U32 R8, R15, 0x4, R8 ;  /* 0x000000040f088825 */ /* 0x000fc400078e0008 */
[----:B------:R-:W3:Y:S02]  /*0a60*/  @P1 LDG.E R16, desc[UR16][R16.64] ;  /* 0x0000001010101981 */ /* 0x000ee4000c1e1900 */
[----:B------:R-:W-:Y:S02]  /*0a70*/  @!P0 IMAD.WIDE R6, R19, 0x4, R6 ;  /* 0x0000000413068825 */ /* 0x000fe400078e0206 */
[----:B------:R-:W3:Y:S04]  /*0a80*/  @P1 LDG.E R2, desc[UR16][R2.64+0x4] ;  /* 0x0000041002021981 */ /* 0x000ee8000c1e1900 */
[----:B------:R-:W4:Y:S04]  /*0a90*/  @!P0 LDG.E R9, desc[UR16][R8.64] ;  /* 0x0000001008098981 */ /* 0x000f28000c1e1900 */
[----:B------:R-:W4:Y:S01]  /*0aa0*/  @!P0 LDG.E R6, desc[UR16][R6.64] ;  /* 0x0000001006068981 */ /* 0x000f22000c1e1900 */
[----:B--2---:R-:W-:-:S04]  /*0ab0*/  @P1 FFMA R11, R11, R4, R0 ;  /* 0x000000040b0b1223 */ /* 0x004fc80000000000 */
[----:B---3--:R-:W-:-:S04]  /*0ac0*/  @P1 FFMA R0, R2, R16, R11 ;  /* 0x0000001002001223 */ /* 0x008fc8000000000b */
[----:B----4-:R-:W-:-:S07]  /*0ad0*/  @!P0 FFMA R0, R9, R6, R0 ;  /* 0x0000000609008223 */ /* 0x010fce0000000000 */
.L_x_2:
[----:B------:R-:W1:Y:S01]  /*0ae0*/  LDC.64 R2, c[0x0][0x390] ;  /* 0x0000e400ff027b82 */ /* 0x000e620000000a00 */
[----:B------:R-:W-:Y:S02]  /*0af0*/  LOP3.LUT P0, RZ, R12, R13, RZ, 0xfc, !PT ;  /* 0x0000000d0cff7212 */ /* 0x000fe4000780fcff */
[----:B------:R-:W-:-:S05]  /*0b00*/  IADD3 R5, PT, PT, R13, R14, RZ ;  /* 0x0000000e0d057210 */ /* 0x000fca0007ffe0ff */
[----:B-1----:R-:W-:-:S05]  /*0b10*/  IMAD.WIDE R2, R5, 0x4, R2 ;  /* 0x0000000405027825 */ /* 0x002fca00078e0202 */
[----:B0-----:R0:W-:Y:S01]  /*0b20*/  STG.E desc[UR16][R2.64], R0 ;  /* 0x0000000002007986 */ /* 0x0011e2000c101910 */
[----:B------:R-:W-:Y:S05]  /*0b30*/  @P0 EXIT ;  /* 0x000000000000094d */ /* 0x000fea0003800000 */
[----:B0-----:R-:W0:Y:S01]  /*0b40*/  F2F.F64.F32 R2, R0 ;  /* 0x0000000000027310 */ /* 0x001e220000201800 */
[----:B------:R-:W-:Y:S01]  /*0b50*/  MOV R8, 0x0 ;  /* 0x0000000000087802 */ /* 0x000fe20000000f00 */
[----:B------:R-:W1:Y:S01]  /*0b60*/  LDCU.64 UR8, c[0x4][0x8] ;  /* 0x01000100ff0877ac */ /* 0x000e620008000a00 */
[----:B------:R-:W-:Y:S02]  /*0b70*/  MOV R6, UR6 ;  /* 0x0000000600067c02 */ /* 0x000fe40008000f00 */
[----:B------:R-:W-:Y:S02]  /*0b80*/  MOV R7, UR5 ;  /* 0x0000000500077c02 */ /* 0x000fe40008000f00 */
[----:B------:R-:W2:Y:S01]  /*0b90*/  LDC.64 R8, c[0x4][R8] ;  /* 0x0100000008087b82 */ /* 0x000ea20000000a00 */
[----:B0-----:R0:W-:Y:S01]  /*0ba0*/  STL.64 [R1], R2 ;  /* 0x0000000201007387 */ /* 0x0011e20000100a00 */
[----:B-1----:R-:W-:Y:S01]  /*0bb0*/  IMAD.U32 R4, RZ, RZ, UR8 ;  /* 0x00000008ff047e24 */ /* 0x002fe2000f8e00ff */
[----:B------:R-:W-:-:S07]  /*0bc0*/  MOV R5, UR9 ;  /* 0x0000000900057c02 */ /* 0x000fce0008000f00 */
[----:B------:R-:W-:-:S07]  /*0bd0*/  LEPC R20, `(.L_x_4) ;  /* 0x000000001014794e */ /* 0x000fce0000000000 */
[----:B0-2---:R-:W-:Y:S05]  /*0be0*/  CALL.ABS.NOINC R8 ;  /* 0x0000000008007343 */ /* 0x005fea0003c00000 */
.L_x_4:
[----:B------:R-:W-:Y:S05]  /*0bf0*/  EXIT ;  /* 0x000000000000794d */ /* 0x000fea0003800000 */
.L_x_5:
[----:B------:R-:W-:-:S00]  /*0c00*/  BRA `(.L_x_5) ;  /* 0xfffffffc00fc7947 */ /* 0x000fc0000383ffff */
[----:B------:R-:W-:-:S00]  /*0c10*/  NOP ;  /* 0x0000000000007918 */ /* 0x000fc00000000000 */
        /* <DEDUP_REMOVED lines=14> */
.L_x_6:


//--------------------- .nv.global.init           --------------------------
	.section	.nv.global.init,"aw",@progbits
.nv.global.init:
	.type		$str,@object
	.size		$str,(.L_0 - $str)
$str:
        /*0000*/ 	.byte	0x43, 0x55, 0x44, 0x41, 0x20, 0x6b, 0x65, 0x72, 0x6e, 0x65, 0x6c, 0x20, 0x65, 0x78, 0x65, 0x63
        /*0010*/ 	.byte	0x75, 0x74, 0x65, 0x64, 0x20, 0x73, 0x75, 0x63, 0x63, 0x65, 0x73, 0x73, 0x66, 0x75, 0x6c, 0x6c
        /*0020*/ 	.byte	0x79, 0x2e, 0x20, 0x46, 0x69, 0x72, 0x73, 0x74, 0x20, 0x65, 0x6c, 0x65, 0x6d, 0x65, 0x6e, 0x74
        /*0030*/ 	.byte	0x20, 0x73, 0x75, 0x6d, 0x20, 0x3d, 0x20, 0x25, 0x66, 0x0a, 0x00
.L_0:


//--------------------- .nv.shared.reserved.0     --------------------------
	.section	.nv.shared.reserved.0,"aw",@nobits
	.weak		__nv_reservedSMEM_offset_0_alias
	.size		__nv_reservedSMEM_offset_0_alias, 0, 64
	.other		__nv_reservedSMEM_offset_0_alias,@"STO_CUDA_RESERVED_SHARED STV_DEFAULT"
__nv_reservedSMEM_offset_0_alias:
	.zero		0
	.zero		64


//--------------------- .nv.constant0._Z20MatrixMultiplyKernelPKfS0_Pfi --------------------------
	.section	.nv.constant0._Z20MatrixMultiplyKernelPKfS0_Pfi,"a",@progbits
	.sectionflags	@""
	.align	4
.nv.constant0._Z20MatrixMultiplyKernelPKfS0_Pfi:
	.zero		924


//--------------------- SYMBOLS --------------------------

	.type		.nv.reservedSmem.offset0,@object
	.size		.nv.reservedSmem.offset0,0x4
	.type		vprintf,@function
